	.headerflags	@"EF_CUDA_TEXMODE_UNIFIED EF_CUDA_64BIT_ADDRESS EF_CUDA_ACCELERATORS EF_CUDA_SM90 EF_CUDA_VIRTUAL_SM(EF_CUDA_SM90)"
	.elftype	@"ET_EXEC"


//--------------------- .nv.info                  --------------------------
	.section	.nv.info,"",@"SHT_CUDA_INFO"
	.align	4


	//----- nvinfo : EIATTR_REGCOUNT
	.align		4
        /*0000*/ 	.byte	0x04, 0x2f
        /*0002*/ 	.short	(.L_3 - .L_2)
	.align		4
.L_2:
        /*0004*/ 	.word	index@(triton_poi_fused__native_batch_norm_legit_no_training_convolution_relu_42)
        /*0008*/ 	.word	0x00000020


	//----- nvinfo : EIATTR_MIN_STACK_SIZE
	.align		4
.L_3:
        /*000c*/ 	.byte	0x04, 0x12
        /*000e*/ 	.short	(.L_5 - .L_4)
	.align		4
.L_4:
        /*0010*/ 	.word	index@(triton_poi_fused__native_batch_norm_legit_no_training_convolution_relu_42)
        /*0014*/ 	.word	0x00000000


	//----- nvinfo : EIATTR_FRAME_SIZE
	.align		4
.L_5:
        /*0018*/ 	.byte	0x04, 0x11
        /*001a*/ 	.short	(.L_7 - .L_6)
	.align		4
.L_6:
        /*001c*/ 	.word	index@(triton_poi_fused__native_batch_norm_legit_no_training_convolution_relu_42)
        /*0020*/ 	.word	0x00000000


	//----- nvinfo : EIATTR_MIN_STACK_SIZE
	.align		4
.L_7:
        /*0024*/ 	.byte	0x04, 0x12
        /*0026*/ 	.short	(.L_9 - .L_8)
	.align		4
.L_8:
        /*0028*/ 	.word	index@(triton_poi_fused__native_batch_norm_legit_no_training_convolution_relu_42)
        /*002c*/ 	.word	0x00000000
.L_9:


//--------------------- .nv.info.triton_poi_fused__native_batch_norm_legit_no_training_convolution_relu_42 --------------------------
	.section	.nv.info.triton_poi_fused__native_batch_norm_legit_no_training_convolution_relu_42,"",@"SHT_CUDA_INFO"
	.sectionflags	@""
	.align	4


	//----- nvinfo : EIATTR_CUDA_API_VERSION
	.align		4
        /*0000*/ 	.byte	0x04, 0x37
        /*0002*/ 	.short	(.L_11 - .L_10)
.L_10:
        /*0004*/ 	.word	0x0000007c


	//----- nvinfo : EIATTR_KPARAM_INFO
	.align		4
.L_11:
        /*0008*/ 	.byte	0x04, 0x17
        /*000a*/ 	.short	(.L_13 - .L_12)
.L_12:
        /*000c*/ 	.word	0x00000000
        /*0010*/ 	.short	0x0007
        /*0012*/ 	.short	0x0038
        /*0014*/ 	.byte	0x00, 0xf0, 0x11, 0x00


	//----- nvinfo : EIATTR_KPARAM_INFO
	.align		4
.L_13:
        /*0018*/ 	.byte	0x04, 0x17
        /*001a*/ 	.short	(.L_15 - .L_14)
.L_14:
        /*001c*/ 	.word	0x00000000
        /*0020*/ 	.short	0x0006
        /*0022*/ 	.short	0x0030
        /*0024*/ 	.byte	0x00, 0xf4, 0x21, 0x00


	//----- nvinfo : EIATTR_KPARAM_INFO
	.align		4
.L_15:
        /*0028*/ 	.byte	0x04, 0x17
        /*002a*/ 	.short	(.L_17 - .L_16)
.L_16:
        /*002c*/ 	.word	0x00000000
        /*0030*/ 	.short	0x0005
        /*0032*/ 	.short	0x0028
        /*0034*/ 	.byte	0x00, 0xf4, 0x21, 0x00


	//----- nvinfo : EIATTR_KPARAM_INFO
	.align		4
.L_17:
        /*0038*/ 	.byte	0x04, 0x17
        /*003a*/ 	.short	(.L_19 - .L_18)
.L_18:
        /*003c*/ 	.word	0x00000000
        /*0040*/ 	.short	0x0004
        /*0042*/ 	.short	0x0020
        /*0044*/ 	.byte	0x00, 0xf4, 0x21, 0x00


	//----- nvinfo : EIATTR_KPARAM_INFO
	.align		4
.L_19:
        /*0048*/ 	.byte	0x04, 0x17
        /*004a*/ 	.short	(.L_21 - .L_20)
.L_20:
        /*004c*/ 	.word	0x00000000
        /*0050*/ 	.short	0x0003
        /*0052*/ 	.short	0x0018
        /*0054*/ 	.byte	0x00, 0xf4, 0x21, 0x00


	//----- nvinfo : EIATTR_KPARAM_INFO
	.align		4
.L_21:
        /*0058*/ 	.byte	0x04, 0x17
        /*005a*/ 	.short	(.L_23 - .L_22)
.L_22:
        /*005c*/ 	.word	0x00000000
        /*0060*/ 	.short	0x0002
        /*0062*/ 	.short	0x0010
        /*0064*/ 	.byte	0x00, 0xf4, 0x21, 0x00


	//----- nvinfo : EIATTR_KPARAM_INFO
	.align		4
.L_23:
        /*0068*/ 	.byte	0x04, 0x17
        /*006a*/ 	.short	(.L_25 - .L_24)
.L_24:
        /*006c*/ 	.word	0x00000000
        /*0070*/ 	.short	0x0001
        /*0072*/ 	.short	0x0008
        /*0074*/ 	.byte	0x00, 0xf4, 0x21, 0x00


	//----- nvinfo : EIATTR_KPARAM_INFO
	.align		4
.L_25:
        /*0078*/ 	.byte	0x04, 0x17
        /*007a*/ 	.short	(.L_27 - .L_26)
.L_26:
        /*007c*/ 	.word	0x00000000
        /*0080*/ 	.short	0x0000
        /*0082*/ 	.short	0x0000
        /*0084*/ 	.byte	0x00, 0xf4, 0x21, 0x00


	//----- nvinfo : EIATTR_SPARSE_MMA_MASK
	.align		4
.L_27:
        /*0088*/ 	.byte	0x03, 0x50
        /*008a*/ 	.short	0x0000


	//----- nvinfo : EIATTR_MAXREG_COUNT
	.align		4
        /*008c*/ 	.byte	0x03, 0x1b
        /*008e*/ 	.short	0x00ff


	//----- nvinfo : EIATTR_EXIT_INSTR_OFFSETS
	.align		4
        /*0090*/ 	.byte	0x04, 0x1c
        /*0092*/ 	.short	(.L_29 - .L_28)


	//   ....[0]....
.L_28:
        /*0094*/ 	.word	0x00000870


	//----- nvinfo : EIATTR_REQNTID
	.align		4
.L_29:
        /*0098*/ 	.byte	0x04, 0x10
        /*009a*/ 	.short	(.L_31 - .L_30)
.L_30:
        /*009c*/ 	.word	0x00000080
        /*00a0*/ 	.word	0x00000001
        /*00a4*/ 	.word	0x00000001


	//----- nvinfo : EIATTR_CBANK_PARAM_SIZE
	.align		4
.L_31:
        /*00a8*/ 	.byte	0x03, 0x19
        /*00aa*/ 	.short	0x003c


	//----- nvinfo : EIATTR_PARAM_CBANK
	.align		4
        /*00ac*/ 	.byte	0x04, 0x0a
        /*00ae*/ 	.short	(.L_33 - .L_32)
	.align		4
.L_32:
        /*00b0*/ 	.word	index@(.nv.constant0.triton_poi_fused__native_batch_norm_legit_no_training_convolution_relu_42)
        /*00b4*/ 	.short	0x0210
        /*00b6*/ 	.short	0x003c


	//----- nvinfo : EIATTR_SW_WAR
	.align		4
.L_33:
        /*00b8*/ 	.byte	0x04, 0x36
        /*00ba*/ 	.short	(.L_35 - .L_34)
.L_34:
        /*00bc*/ 	.word	0x00000008
.L_35:


//--------------------- .nv.callgraph             --------------------------
	.section	.nv.callgraph,"",@"SHT_CUDA_CALLGRAPH"
	.align	4
	.sectionentsize	8
	.align		4
        /*0000*/ 	.word	0x00000000
	.align		4
        /*0004*/ 	.word	0xffffffff
	.align		4
        /*0008*/ 	.word	0x00000000
	.align		4
        /*000c*/ 	.word	0xfffffffe
	.align		4
        /*0010*/ 	.word	0x00000000
	.align		4
        /*0014*/ 	.word	0xfffffffd
	.align		4
        /*0018*/ 	.word	0x00000000
	.align		4
        /*001c*/ 	.word	0xfffffffc


//--------------------- .nv.constant4             --------------------------
	.section	.nv.constant4,"a",@progbits
	.align	8
	.align		8
.nv.constant4:
        /*0000*/ 	.dword	_$_str
	.align		8
        /*0008*/ 	.dword	_$_str_$_2


//--------------------- .text.triton_poi_fused__native_batch_norm_legit_no_training_convolution_relu_42 --------------------------
	.section	.text.triton_poi_fused__native_batch_norm_legit_no_training_convolution_relu_42,"ax",@progbits
	.align	128
        .global         triton_poi_fused__native_batch_norm_legit_no_training_convolution_relu_42
        .type           triton_poi_fused__native_batch_norm_legit_no_training_convolution_relu_42,@function
        .size           triton_poi_fused__native_batch_norm_legit_no_training_convolution_relu_42,(.L_x_1 - triton_poi_fused__native_batch_norm_legit_no_training_convolution_relu_42)
        .other          triton_poi_fused__native_batch_norm_legit_no_training_convolution_relu_42,@"STO_CUDA_ENTRY STV_DEFAULT"
triton_poi_fused__native_batch_norm_legit_no_training_convolution_relu_42:
.text.triton_poi_fused__native_batch_norm_legit_no_training_convolution_relu_42:
[----:B------:R-:W-:Y:S01]  /*0000*/  LDC R1, c[0x0][0x28] ;  /* 0x00000a00ff017b82 */ /* 0x000fe20000000800 */
[----:B------:R-:W1:Y:S01]  /*0010*/  S2R R0, SR_TID.X ;  /* 0x0000000000007919 */ /* 0x000e620000002100 */
[----:B------:R-:W-:-:S06]  /*0020*/  ULDC.64 UR4, c[0x0][0x208] ;  /* 0x0000820000047ab9 */ /* 0x000fcc0000000a00 */
[----:B------:R-:W2:Y:S01]  /*0030*/  LDC.64 R28, c[0x0][0x218] ;  /* 0x00008600ff1c7b82 */ /* 0x000ea20000000a00 */
[----:B------:R-:W3:Y:S07]  /*0040*/  S2R R5, SR_CTAID.X ;  /* 0x0000000000057919 */ /* 0x000eee0000002500 */
[----:B------:R-:W4:Y:S08]  /*0050*/  LDC.64 R26, c[0x0][0x220] ;  /* 0x00008800ff1a7b82 */ /* 0x000f300000000a00 */
[----:B------:R-:W5:Y:S01]  /*0060*/  LDC.64 R22, c[0x0][0x230] ;  /* 0x00008c00ff167b82 */ /* 0x000f620000000a00 */
[----:B-1----:R-:W-:-:S02]  /*0070*/  SHF.L.U32 R0, R0, 0x2, RZ ;  /* 0x0000000200007819 */ /* 0x002fc400000006ff */
[----:B---3--:R-:W-:Y:S02]  /*0080*/  SHF.R.S32.HI R3, RZ, 0x15, R5 ;  /* 0x00000015ff037819 */ /* 0x008fe40000011405 */
[----:B------:R-:W-:Y:S02]  /*0090*/  LOP3.LUT R0, R0, 0x1fc, RZ, 0xc0, !PT ;  /* 0x000001fc00007812 */ /* 0x000fe400078ec0ff */
[----:B------:R-:W-:Y:S02]  /*00a0*/  SGXT R3, R3, 0x1 ;  /* 0x000000010303781a */ /* 0x000fe40000000200 */
[----:B------:R-:W-:-:S04]  /*00b0*/  LEA R0, R5, R0, 0xa ;  /* 0x0000000005007211 */ /* 0x000fc800078e50ff */
[----:B------:R-:W-:-:S04]  /*00c0*/  LEA.HI R3, R3, R0, RZ, 0x10 ;  /* 0x0000000003037211 */ /* 0x000fc800078f80ff */
[C---:B------:R-:W-:Y:S02]  /*00d0*/  PRMT R4, R3.reuse, 0xbb32, RZ ;  /* 0x0000bb3203047816 */ /* 0x040fe400000000ff */
[----:B------:R-:W-:Y:S02]  /*00e0*/  IADD3 R2, R3, 0x200, RZ ;  /* 0x0000020003027810 */ /* 0x000fe40007ffe0ff */
[----:B------:R-:W-:Y:S02]  /*00f0*/  SHF.R.S32.HI R4, RZ, 0xf, R4 ;  /* 0x0000000fff047819 */ /* 0x000fe40000011404 */
[----:B------:R-:W-:Y:S02]  /*0100*/  PRMT R5, R2, 0xbb32, RZ ;  /* 0x0000bb3202057816 */ /* 0x000fe400000000ff */
[----:B------:R-:W-:Y:S02]  /*0110*/  PRMT R3, R3, 0x7632, R3 ;  /* 0x0000763203037816 */ /* 0x000fe40000000003 */
[----:B------:R-:W-:-:S02]  /*0120*/  LOP3.LUT R4, R4, 0xffff, RZ, 0xc0, !PT ;  /* 0x0000ffff04047812 */ /* 0x000fc400078ec0ff */
[----:B------:R-:W-:Y:S02]  /*0130*/  SHF.R.S32.HI R5, RZ, 0xf, R5 ;  /* 0x0000000fff057819 */ /* 0x000fe40000011405 */
[----:B------:R-:W-:Y:S02]  /*0140*/  LEA.HI R4, R4, R3, RZ, 0x17 ;  /* 0x0000000304047211 */ /* 0x000fe400078fb8ff */
[----:B------:R-:W-:Y:S02]  /*0150*/  PRMT R6, R2, 0x7632, R6 ;  /* 0x0000763202067816 */ /* 0x000fe40000000006 */
[----:B------:R-:W-:Y:S02]  /*0160*/  LOP3.LUT R7, R5, 0xffff, RZ, 0xc0, !PT ;  /* 0x0000ffff05077812 */ /* 0x000fe400078ec0ff */
[----:B------:R-:W-:Y:S02]  /*0170*/  LOP3.LUT R2, R4, 0xff80, RZ, 0xc0, !PT ;  /* 0x0000ff8004027812 */ /* 0x000fe400078ec0ff */
[----:B------:R-:W1:Y:S01]  /*0180*/  LDC.64 R4, c[0x0][0x228] ;  /* 0x00008a00ff047b82 */ /* 0x000e620000000a00 */
[----:B------:R-:W-:-:S02]  /*0190*/  LEA.HI R7, R7, R6, RZ, 0x17 ;  /* 0x0000000607077211 */ /* 0x000fc400078fb8ff */
[----:B------:R-:W-:Y:S02]  /*01a0*/  IADD3 R2, RZ, -R2, RZ ;  /* 0x80000002ff027210 */ /* 0x000fe40007ffe0ff */
[----:B------:R-:W-:Y:S02]  /*01b0*/  LOP3.LUT R7, R7, 0xff80, RZ, 0xc0, !PT ;  /* 0x0000ff8007077812 */ /* 0x000fe400078ec0ff */
[----:B------:R-:W-:Y:S02]  /*01c0*/  PRMT R2, R2, 0x7710, RZ ;  /* 0x0000771002027816 */ /* 0x000fe400000000ff */
[----:B------:R-:W-:Y:S02]  /*01d0*/  IADD3 R7, RZ, -R7, RZ ;  /* 0x80000007ff077210 */ /* 0x000fe40007ffe0ff */
[----:B------:R-:W-:Y:S02]  /*01e0*/  IADD3 R3, R3, R2, RZ ;  /* 0x0000000203037210 */ /* 0x000fe40007ffe0ff */
[----:B------:R-:W-:-:S02]  /*01f0*/  PRMT R7, R7, 0x7710, RZ ;  /* 0x0000771007077816 */ /* 0x000fc400000000ff */
[----:B------:R-:W-:Y:S02]  /*0200*/  PRMT R9, R3, 0x9910, RZ ;  /* 0x0000991003097816 */ /* 0x000fe400000000ff */
[----:B------:R-:W-:-:S04]  /*0210*/  IADD3 R6, R6, R7, RZ ;  /* 0x0000000706067210 */ /* 0x000fc80007ffe0ff */
[----:B------:R-:W-:Y:S02]  /*0220*/  PRMT R3, R6, 0x9910, RZ ;  /* 0x0000991006037816 */ /* 0x000fe400000000ff */
[----:B------:R-:W3:Y:S01]  /*0230*/  LDC.64 R6, c[0x0][0x210] ;  /* 0x00008400ff067b82 */ /* 0x000ee20000000a00 */
[----:B-1----:R-:W-:-:S04]  /*0240*/  IMAD.WIDE R12, R9, 0x4, R4 ;  /* 0x00000004090c7825 */ /* 0x002fc800078e0204 */
[----:B------:R-:W-:Y:S01]  /*0250*/  IMAD.WIDE R24, R3, 0x4, R4 ;  /* 0x0000000403187825 */ /* 0x000fe200078e0204 */
[----:B------:R-:W5:Y:S02]  /*0260*/  LDG.E.EL R21, desc[UR4][R12.64] ;  /* 0x000000040c157981 */ /* 0x000f64000c2e1900 */
[----:B------:R-:W1:Y:S03]  /*0270*/  LDC.64 R4, c[0x0][0x238] ;  /* 0x00008e00ff047b82 */ /* 0x000e660000000a00 */
[----:B------:R-:W5:Y:S01]  /*0280*/  LDG.E.EL R24, desc[UR4][R24.64] ;  /* 0x0000000418187981 */ /* 0x000f62000c2e1900 */
[----:B--2---:R-:W-:-:S05]  /*0290*/  IMAD.WIDE R10, R9, 0x4, R28 ;  /* 0x00000004090a7825 */ /* 0x004fca00078e021c */
[----:B------:R4:W2:Y:S01]  /*02a0*/  LDG.E.EL R19, desc[UR4][R10.64] ;  /* 0x000000040a137981 */ /* 0x0008a2000c2e1900 */
[----:B---3--:R-:W-:-:S04]  /*02b0*/  IMAD.WIDE R6, R0, 0x4, R6 ;  /* 0x0000000400067825 */ /* 0x008fc800078e0206 */
[C---:B----4-:R-:W-:Y:S01]  /*02c0*/  IMAD.WIDE R10, R9.reuse, 0x4, R26 ;  /* 0x00000004090a7825 */ /* 0x050fe200078e021a */
[----:B------:R-:W2:Y:S04]  /*02d0*/  LDG.E.128 R12, desc[UR4][R6.64] ;  /* 0x00000004060c7981 */ /* 0x000ea8000c1e1d00 */
[----:B------:R-:W3:Y:S01]  /*02e0*/  LDG.E.EL R18, desc[UR4][R10.64] ;  /* 0x000000040a127981 */ /* 0x000ee2000c2e1900 */
[----:B-----5:R-:W-:-:S04]  /*02f0*/  IMAD.WIDE R16, R9, 0x4, R22 ;  /* 0x0000000409107825 */ /* 0x020fc800078e0216 */
[----:B01----:R-:W-:Y:S02]  /*0300*/  IMAD.WIDE R8, R9, 0x4, R4 ;  /* 0x0000000409087825 */ /* 0x003fe400078e0204 */
[----:B------:R-:W4:Y:S02]  /*0310*/  LDG.E.EL R17, desc[UR4][R16.64] ;  /* 0x0000000410117981 */ /* 0x000f24000c2e1900 */
[C---:B------:R-:W-:Y:S02]  /*0320*/  IMAD.WIDE R28, R3.reuse, 0x4, R28 ;  /* 0x00000004031c7825 */ /* 0x040fe400078e021c */
[----:B------:R-:W4:Y:S02]  /*0330*/  LDG.E.EL R20, desc[UR4][R8.64] ;  /* 0x0000000408147981 */ /* 0x000f24000c2e1900 */
[C---:B------:R-:W-:Y:S02]  /*0340*/  IMAD.WIDE R26, R3.reuse, 0x4, R26 ;  /* 0x00000004031a7825 */ /* 0x040fe400078e021a */
[----:B------:R0:W5:Y:S04]  /*0350*/  LDG.E.EL R16, desc[UR4][R28.64] ;  /* 0x000000041c107981 */ /* 0x000168000c2e1900 */
[----:B------:R-:W5:Y:S01]  /*0360*/  LDG.E.128 R8, desc[UR4][R6.64+0x800] ;  /* 0x0008000406087981 */ /* 0x000f62000c1e1d00 */
[----:B------:R-:W-:-:S03]  /*0370*/  IMAD.WIDE R4, R3, 0x4, R4 ;  /* 0x0000000403047825 */ /* 0x000fc600078e0204 */
[----:B------:R-:W4:Y:S01]  /*0380*/  LDG.E.EL R2, desc[UR4][R26.64] ;  /* 0x000000041a027981 */ /* 0x000f22000c2e1900 */
[----:B------:R-:W-:-:S03]  /*0390*/  IMAD.WIDE R22, R3, 0x4, R22 ;  /* 0x0000000403167825 */ /* 0x000fc600078e0216 */
[----:B------:R-:W4:Y:S04]  /*03a0*/  LDG.E.EL R4, desc[UR4][R4.64] ;  /* 0x0000000404047981 */ /* 0x000f28000c2e1900 */
[----:B------:R1:W4:Y:S01]  /*03b0*/  LDG.E.EL R3, desc[UR4][R22.64] ;  /* 0x0000000416037981 */ /* 0x000322000c2e1900 */
[----:B------:R-:W-:Y:S01]  /*03c0*/  FADD R21, R21, 9.9999997473787516356e-06 ;  /* 0x3727c5ac15157421 */ /* 0x000fe20000000000 */
[----:B------:R-:W-:-:S03]  /*03d0*/  FADD R24, R24, 9.9999997473787516356e-06 ;  /* 0x3727c5ac18187421 */ /* 0x000fc60000000000 */
[----:B------:R-:W1:Y:S08]  /*03e0*/  MUFU.SQRT R25, R21 ;  /* 0x0000001500197308 */ /* 0x000e700000002000 */
[----:B0-----:R-:W0:Y:S01]  /*03f0*/  MUFU.SQRT R28, R24 ;  /* 0x00000018001c7308 */ /* 0x001e220000002000 */
[C---:B-1----:R-:W-:Y:S02]  /*0400*/  FSETP.GT.AND P0, PT, R25.reuse, 8.50705917302346158658e+37, PT ;  /* 0x7e8000001900780b */ /* 0x042fe40003f04000 */
[----:B------:R-:W-:-:S02]  /*0410*/  FSETP.GEU.AND P2, PT, R25, 1.175494350822287508e-38, PT ;  /* 0x008000001900780b */ /* 0x000fc40003f4e000 */
[C---:B0-----:R-:W-:Y:S02]  /*0420*/  FSETP.GT.AND P1, PT, R28.reuse, 8.50705917302346158658e+37, PT ;  /* 0x7e8000001c00780b */ /* 0x041fe40003f24000 */
[----:B------:R-:W-:-:S07]  /*0430*/  FSETP.GEU.AND P3, PT, R28, 1.175494350822287508e-38, PT ;  /* 0x008000001c00780b */ /* 0x000fce0003f6e000 */
[----:B------:R-:W-:Y:S01]  /*0440*/  @P0 FMUL R25, R25, 0.25 ;  /* 0x3e80000019190820 */ /* 0x000fe20000400000 */
[----:B------:R-:W-:-:S03]  /*0450*/  HFMA2.MMA R24, -RZ, RZ, 1.625, 0 ;  /* 0x3e800000ff187435 */ /* 0x000fc600000001ff */
[----:B------:R-:W-:Y:S01]  /*0460*/  @!P2 FMUL R25, R25, 16777216 ;  /* 0x4b8000001919a820 */ /* 0x000fe20000400000 */
[----:B------:R-:W-:-:S04]  /*0470*/  @P1 FMUL R28, R28, 0.25 ;  /* 0x3e8000001c1c1820 */ /* 0x000fc80000400000 */
[----:B------:R-:W-:Y:S01]  /*0480*/  @!P3 FMUL R28, R28, 16777216 ;  /* 0x4b8000001c1cb820 */ /* 0x000fe20000400000 */
[----:B------:R-:W0:Y:S01]  /*0490*/  MUFU.RCP R25, R25 ;  /* 0x0000001900197308 */ /* 0x000e220000001000 */
[----:B------:R-:W-:-:S07]  /*04a0*/  FSEL R22, R24, 1, P0 ;  /* 0x3f80000018167808 */ /* 0x000fce0000000000 */
[----:B------:R1:W5:Y:S01]  /*04b0*/  MUFU.RCP R5, R28 ;  /* 0x0000001c00057308 */ /* 0x0003620000001000 */
[----:B------:R-:W-:Y:S01]  /*04c0*/  FSEL R24, R24, 1, P1 ;  /* 0x3f80000018187808 */ /* 0x000fe20000800000 */
[----:B------:R-:W-:Y:S01]  /*04d0*/  @!P2 FMUL R22, R22, 16777216 ;  /* 0x4b8000001616a820 */ /* 0x000fe20000400000 */
[--C-:B--2---:R-:W-:Y:S01]  /*04e0*/  FADD R13, R13, R19.reuse ;  /* 0x000000130d0d7221 */ /* 0x104fe20000000000 */
[--C-:B------:R-:W-:Y:S01]  /*04f0*/  FADD R12, R12, R19.reuse ;  /* 0x000000130c0c7221 */ /* 0x100fe20000000000 */
[--C-:B------:R-:W-:Y:S01]  /*0500*/  FADD R14, R14, R19.reuse ;  /* 0x000000130e0e7221 */ /* 0x100fe20000000000 */
[----:B------:R-:W-:Y:S01]  /*0510*/  @!P3 FMUL R24, R24, 16777216 ;  /* 0x4b8000001818b820 */ /* 0x000fe20000400000 */
[----:B------:R-:W-:Y:S01]  /*0520*/  FADD R15, R15, R19 ;  /* 0x000000130f0f7221 */ /* 0x000fe20000000000 */
[----:B0-----:R-:W-:Y:S01]  /*0530*/  FMUL R21, R25, R22 ;  /* 0x0000001619157220 */ /* 0x001fe20000400000 */
[C---:B---3--:R-:W-:Y:S01]  /*0540*/  FADD R22, -R18.reuse, R12 ;  /* 0x0000000c12167221 */ /* 0x048fe20000000100 */
[C---:B------:R-:W-:Y:S01]  /*0550*/  FADD R26, -R18.reuse, R14 ;  /* 0x0000000e121a7221 */ /* 0x040fe20000000100 */
[C---:B-1----:R-:W-:Y:S01]  /*0560*/  FADD R28, -R18.reuse, R15 ;  /* 0x0000000f121c7221 */ /* 0x042fe20000000100 */
[----:B-----5:R-:W-:Y:S01]  /*0570*/  FMUL R5, R5, R24 ;  /* 0x0000001805057220 */ /* 0x020fe20000400000 */
[----:B------:R-:W-:-:S02]  /*0580*/  FADD R24, -R18, R13 ;  /* 0x0000000d12187221 */ /* 0x000fc40000000100 */
[----:B------:R-:W0:Y:S01]  /*0590*/  LDC.64 R18, c[0x0][0x240] ;  /* 0x00009000ff127b82 */ /* 0x000e220000000a00 */
[C---:B------:R-:W-:Y:S01]  /*05a0*/  FMUL R27, R21.reuse, R22 ;  /* 0x00000016151b7220 */ /* 0x040fe20000400000 */
[C---:B------:R-:W-:Y:S01]  /*05b0*/  FMUL R24, R21.reuse, R24 ;  /* 0x0000001815187220 */ /* 0x040fe20000400000 */
[C---:B------:R-:W-:Y:S01]  /*05c0*/  FMUL R23, R21.reuse, R26 ;  /* 0x0000001a15177220 */ /* 0x040fe20000400000 */
[----:B------:R-:W-:Y:S01]  /*05d0*/  FMUL R25, R21, R28 ;  /* 0x0000001c15197220 */ /* 0x000fe20000400000 */
[--C-:B------:R-:W-:Y:S01]  /*05e0*/  FADD R9, R9, R16.reuse ;  /* 0x0000001009097221 */ /* 0x100fe20000000000 */
[--C-:B------:R-:W-:Y:S01]  /*05f0*/  FADD R8, R8, R16.reuse ;  /* 0x0000001008087221 */ /* 0x100fe20000000000 */
[--C-:B------:R-:W-:Y:S01]  /*0600*/  FADD R10, R10, R16.reuse ;  /* 0x000000100a0a7221 */ /* 0x100fe20000000000 */
[----:B------:R-:W-:Y:S01]  /*0610*/  FADD R11, R11, R16 ;  /* 0x000000100b0b7221 */ /* 0x000fe20000000000 */
[C-C-:B----4-:R-:W-:Y:S01]  /*0620*/  FFMA R22, R17.reuse, R24, R20.reuse ;  /* 0x0000001811167223 */ /* 0x150fe20000000014 */
[C-C-:B------:R-:W-:Y:S01]  /*0630*/  FFMA R21, R17.reuse, R27, R20.reuse ;  /* 0x0000001b11157223 */ /* 0x140fe20000000014 */
[C-C-:B------:R-:W-:Y:S01]  /*0640*/  FFMA R23, R17.reuse, R23, R20.reuse ;  /* 0x0000001711177223 */ /* 0x140fe20000000014 */
[----:B------:R-:W-:Y:S01]  /*0650*/  FFMA R17, R17, R25, R20 ;  /* 0x0000001911117223 */ /* 0x000fe20000000014 */
[C---:B------:R-:W-:Y:S01]  /*0660*/  FADD R20, -R2.reuse, R9 ;  /* 0x0000000902147221 */ /* 0x040fe20000000100 */
[C---:B------:R-:W-:Y:S01]  /*0670*/  FADD R16, -R2.reuse, R8 ;  /* 0x0000000802107221 */ /* 0x040fe20000000100 */
[C---:B------:R-:W-:Y:S01]  /*0680*/  FADD R24, -R2.reuse, R10 ;  /* 0x0000000a02187221 */ /* 0x040fe20000000100 */
[----:B------:R-:W-:Y:S01]  /*0690*/  FADD R2, -R2, R11 ;  /* 0x0000000b02027221 */ /* 0x000fe20000000100 */
[C---:B------:R-:W-:Y:S01]  /*06a0*/  FMUL R20, R5.reuse, R20 ;  /* 0x0000001405147220 */ /* 0x040fe20000400000 */
[C---:B------:R-:W-:Y:S01]  /*06b0*/  FMUL R29, R5.reuse, R16 ;  /* 0x00000010051d7220 */ /* 0x040fe20000400000 */
[C---:B------:R-:W-:Y:S01]  /*06c0*/  FMUL R27, R5.reuse, R24 ;  /* 0x00000018051b7220 */ /* 0x040fe20000400000 */
[----:B------:R-:W-:Y:S01]  /*06d0*/  FMUL R25, R5, R2 ;  /* 0x0000000205197220 */ /* 0x000fe20000400000 */
[C-C-:B------:R-:W-:Y:S01]  /*06e0*/  FFMA R5, R3.reuse, R20, R4.reuse ;  /* 0x0000001403057223 */ /* 0x140fe20000000004 */
[C-C-:B------:R-:W-:Y:S01]  /*06f0*/  FFMA R20, R3.reuse, R29, R4.reuse ;  /* 0x0000001d03147223 */ /* 0x140fe20000000004 */
[C-C-:B------:R-:W-:Y:S01]  /*0700*/  FFMA R24, R3.reuse, R27, R4.reuse ;  /* 0x0000001b03187223 */ /* 0x140fe20000000004 */
[----:B------:R-:W-:Y:S01]  /*0710*/  FFMA R25, R3, R25, R4 ;  /* 0x0000001903197223 */ /* 0x000fe20000000004 */
[----:B------:R-:W-:Y:S01]  /*0720*/  FSETP.GEU.AND P6, PT, R17, RZ, PT ;  /* 0x000000ff1100720b */ /* 0x000fe20003fce000 */
[----:B0-----:R-:W-:Y:S01]  /*0730*/  IMAD.WIDE R2, R0, 0x4, R18 ;  /* 0x0000000400027825 */ /* 0x001fe200078e0212 */
[----:B------:R-:W-:-:S02]  /*0740*/  FSETP.GEU.AND P0, PT, R23, RZ, PT ;  /* 0x000000ff1700720b */ /* 0x000fc40003f0e000 */
[----:B------:R-:W-:Y:S02]  /*0750*/  FSETP.GEU.AND P1, PT, R22, RZ, PT ;  /* 0x000000ff1600720b */ /* 0x000fe40003f2e000 */
[----:B------:R-:W-:Y:S02]  /*0760*/  FSETP.GEU.AND P2, PT, R21, RZ, PT ;  /* 0x000000ff1500720b */ /* 0x000fe40003f4e000 */
[----:B------:R-:W-:Y:S02]  /*0770*/  SEL R19, R17, RZ, P6 ;  /* 0x000000ff11137207 */ /* 0x000fe40003000000 */
[----:B------:R-:W-:Y:S02]  /*0780*/  FSETP.GEU.AND P3, PT, R25, RZ, PT ;  /* 0x000000ff1900720b */ /* 0x000fe40003f6e000 */
[----:B------:R-:W-:Y:S02]  /*0790*/  FSETP.GEU.AND P4, PT, R24, RZ, PT ;  /* 0x000000ff1800720b */ /* 0x000fe40003f8e000 */
[----:B------:R-:W-:-:S02]  /*07a0*/  FSETP.GEU.AND P5, PT, R5, RZ, PT ;  /* 0x000000ff0500720b */ /* 0x000fc40003fae000 */
[----:B------:R-:W-:Y:S02]  /*07b0*/  FSETP.GEU.AND P6, PT, R20, RZ, PT ;  /* 0x000000ff1400720b */ /* 0x000fe40003fce000 */
[----:B------:R-:W-:Y:S02]  /*07c0*/  SEL R18, R23, RZ, P0 ;  /* 0x000000ff17127207 */ /* 0x000fe40000000000 */
[----:B------:R-:W-:Y:S02]  /*07d0*/  SEL R17, R22, RZ, P1 ;  /* 0x000000ff16117207 */ /* 0x000fe40000800000 */
[----:B------:R-:W-:Y:S02]  /*07e0*/  SEL R16, R21, RZ, P2 ;  /* 0x000000ff15107207 */ /* 0x000fe40001000000 */
[----:B------:R-:W-:Y:S02]  /*07f0*/  SEL R23, R25, RZ, P3 ;  /* 0x000000ff19177207 */ /* 0x000fe40001800000 */
[----:B------:R-:W-:-:S02]  /*0800*/  SEL R22, R24, RZ, P4 ;  /* 0x000000ff18167207 */ /* 0x000fc40002000000 */
[----:B------:R-:W-:Y:S02]  /*0810*/  SEL R21, R5, RZ, P5 ;  /* 0x000000ff05157207 */ /* 0x000fe40002800000 */
[----:B------:R-:W-:Y:S01]  /*0820*/  SEL R20, R20, RZ, P6 ;  /* 0x000000ff14147207 */ /* 0x000fe20003000000 */
[----:B------:R-:W-:Y:S04]  /*0830*/  STG.E.128 desc[UR4][R6.64], R12 ;  /* 0x0000000c06007986 */ /* 0x000fe8000c101d04 */
[----:B------:R-:W-:Y:S04]  /*0840*/  STG.E.128 desc[UR4][R6.64+0x800], R8 ;  /* 0x0008000806007986 */ /* 0x000fe8000c101d04 */
[----:B------:R-:W-:Y:S04]  /*0850*/  STG.E.128 desc[UR4][R2.64], R16 ;  /* 0x0000001002007986 */ /* 0x000fe8000c101d04 */
[----:B------:R-:W-:Y:S01]  /*0860*/  STG.E.128 desc[UR4][R2.64+0x800], R20 ;  /* 0x0008001402007986 */ /* 0x000fe2000c101d04 */
[----:B------:R-:W-:Y:S05]  /*0870*/  EXIT ;  /* 0x000000000000794d */ /* 0x000fea0003800000 */
.L_x_0:
[----:B------:R-:W-:-:S00]  /*0880*/  BRA `(.L_x_0) ;  /* 0xfffffffc00fc7947 */ /* 0x000fc0000383ffff */
[----:B------:R-:W-:-:S00]  /*0890*/  NOP ;  /* 0x0000000000007918 */ /* 0x000fc00000000000 */
        /* <DEDUP_REMOVED lines=14> */
.L_x_1:


//--------------------- .nv.global.init           --------------------------
	.section	.nv.global.init,"aw",@progbits
.nv.global.init:
	.type		_$_str,@object
	.size		_$_str,(_$_str_$_2 - _$_str)
_$_str:
        /*0000*/ 	.byte	0x5f, 0x5f, 0x43, 0x55, 0x44, 0x41, 0x5f, 0x46, 0x54, 0x5a, 0x00
	.type		_$_str_$_2,@object
	.size		_$_str_$_2,(.L_1 - _$_str_$_2)
_$_str_$_2:
        /*000b*/ 	.byte	0x5f, 0x5f, 0x43, 0x55, 0x44, 0x41, 0x5f, 0x50, 0x52, 0x45, 0x43, 0x5f, 0x53, 0x51, 0x52, 0x54
        /*001b*/ 	.byte	0x00
.L_1:


//--------------------- .nv.constant0.triton_poi_fused__native_batch_norm_legit_no_training_convolution_relu_42 --------------------------
	.section	.nv.constant0.triton_poi_fused__native_batch_norm_legit_no_training_convolution_relu_42,"a",@progbits
	.sectionflags	@""
	.align	4
.nv.constant0.triton_poi_fused__native_batch_norm_legit_no_training_convolution_relu_42:
	.zero		588
